	.headerflags	@"EF_CUDA_TEXMODE_UNIFIED EF_CUDA_64BIT_ADDRESS EF_CUDA_ACCELERATORS EF_CUDA_SM90 EF_CUDA_VIRTUAL_SM(EF_CUDA_SM90)"
	.elftype	@"ET_EXEC"


//--------------------- .nv.info                  --------------------------
	.section	.nv.info,"",@"SHT_CUDA_INFO"
	.align	4


	//----- nvinfo : EIATTR_REGCOUNT
	.align		4
        /*0000*/ 	.byte	0x04, 0x2f
        /*0002*/ 	.short	(.L_2 - .L_1)
	.align		4
.L_1:
        /*0004*/ 	.word	index@(triton_poi_fused__native_batch_norm_legit_no_training_native_batch_norm_backward_5)
        /*0008*/ 	.word	0x0000000e


	//----- nvinfo : EIATTR_MIN_STACK_SIZE
	.align		4
.L_2:
        /*000c*/ 	.byte	0x04, 0x12
        /*000e*/ 	.short	(.L_4 - .L_3)
	.align		4
.L_3:
        /*0010*/ 	.word	index@(triton_poi_fused__native_batch_norm_legit_no_training_native_batch_norm_backward_5)
        /*0014*/ 	.word	0x00000000


	//----- nvinfo : EIATTR_FRAME_SIZE
	.align		4
.L_4:
        /*0018*/ 	.byte	0x04, 0x11
        /*001a*/ 	.short	(.L_6 - .L_5)
	.align		4
.L_5:
        /*001c*/ 	.word	index@(triton_poi_fused__native_batch_norm_legit_no_training_native_batch_norm_backward_5)
        /*0020*/ 	.word	0x00000000


	//----- nvinfo : EIATTR_MIN_STACK_SIZE
	.align		4
.L_6:
        /*0024*/ 	.byte	0x04, 0x12
        /*0026*/ 	.short	(.L_8 - .L_7)
	.align		4
.L_7:
        /*0028*/ 	.word	index@(triton_poi_fused__native_batch_norm_legit_no_training_native_batch_norm_backward_5)
        /*002c*/ 	.word	0x00000000
.L_8:


//--------------------- .nv.info.triton_poi_fused__native_batch_norm_legit_no_training_native_batch_norm_backward_5 --------------------------
	.section	.nv.info.triton_poi_fused__native_batch_norm_legit_no_training_native_batch_norm_backward_5,"",@"SHT_CUDA_INFO"
	.sectionflags	@""
	.align	4


	//----- nvinfo : EIATTR_CUDA_API_VERSION
	.align		4
        /*0000*/ 	.byte	0x04, 0x37
        /*0002*/ 	.short	(.L_10 - .L_9)
.L_9:
        /*0004*/ 	.word	0x0000007c


	//----- nvinfo : EIATTR_KPARAM_INFO
	.align		4
.L_10:
        /*0008*/ 	.byte	0x04, 0x17
        /*000a*/ 	.short	(.L_12 - .L_11)
.L_11:
        /*000c*/ 	.word	0x00000000
        /*0010*/ 	.short	0x0003
        /*0012*/ 	.short	0x0018
        /*0014*/ 	.byte	0x00, 0xf0, 0x11, 0x00


	//----- nvinfo : EIATTR_KPARAM_INFO
	.align		4
.L_12:
        /*0018*/ 	.byte	0x04, 0x17
        /*001a*/ 	.short	(.L_14 - .L_13)
.L_13:
        /*001c*/ 	.word	0x00000000
        /*0020*/ 	.short	0x0002
        /*0022*/ 	.short	0x0010
        /*0024*/ 	.byte	0x00, 0xf4, 0x21, 0x00


	//----- nvinfo : EIATTR_KPARAM_INFO
	.align		4
.L_14:
        /*0028*/ 	.byte	0x04, 0x17
        /*002a*/ 	.short	(.L_16 - .L_15)
.L_15:
        /*002c*/ 	.word	0x00000000
        /*0030*/ 	.short	0x0001
        /*0032*/ 	.short	0x0008
        /*0034*/ 	.byte	0x00, 0xf4, 0x21, 0x00


	//----- nvinfo : EIATTR_KPARAM_INFO
	.align		4
.L_16:
        /*0038*/ 	.byte	0x04, 0x17
        /*003a*/ 	.short	(.L_18 - .L_17)
.L_17:
        /*003c*/ 	.word	0x00000000
        /*0040*/ 	.short	0x0000
        /*0042*/ 	.short	0x0000
        /*0044*/ 	.byte	0x00, 0xf4, 0x21, 0x00


	//----- nvinfo : EIATTR_SPARSE_MMA_MASK
	.align		4
.L_18:
        /*0048*/ 	.byte	0x03, 0x50
        /*004a*/ 	.short	0x0000


	//----- nvinfo : EIATTR_MAXREG_COUNT
	.align		4
        /*004c*/ 	.byte	0x03, 0x1b
        /*004e*/ 	.short	0x00ff


	//----- nvinfo : EIATTR_EXIT_INSTR_OFFSETS
	.align		4
        /*0050*/ 	.byte	0x04, 0x1c
        /*0052*/ 	.short	(.L_20 - .L_19)


	//   ....[0]....
.L_19:
        /*0054*/ 	.word	0x00000160


	//   ....[1]....
        /*0058*/ 	.word	0x00000180


	//----- nvinfo : EIATTR_REQNTID
	.align		4
.L_20:
        /*005c*/ 	.byte	0x04, 0x10
        /*005e*/ 	.short	(.L_22 - .L_21)
.L_21:
        /*0060*/ 	.word	0x00000020
        /*0064*/ 	.word	0x00000001
        /*0068*/ 	.word	0x00000001


	//----- nvinfo : EIATTR_CBANK_PARAM_SIZE
	.align		4
.L_22:
        /*006c*/ 	.byte	0x03, 0x19
        /*006e*/ 	.short	0x001c


	//----- nvinfo : EIATTR_PARAM_CBANK
	.align		4
        /*0070*/ 	.byte	0x04, 0x0a
        /*0072*/ 	.short	(.L_24 - .L_23)
	.align		4
.L_23:
        /*0074*/ 	.word	index@(.nv.constant0.triton_poi_fused__native_batch_norm_legit_no_training_native_batch_norm_backward_5)
        /*0078*/ 	.short	0x0210
        /*007a*/ 	.short	0x001c


	//----- nvinfo : EIATTR_SW_WAR
	.align		4
.L_24:
        /*007c*/ 	.byte	0x04, 0x36
        /*007e*/ 	.short	(.L_26 - .L_25)
.L_25:
        /*0080*/ 	.word	0x00000008
.L_26:


//--------------------- .nv.callgraph             --------------------------
	.section	.nv.callgraph,"",@"SHT_CUDA_CALLGRAPH"
	.align	4
	.sectionentsize	8
	.align		4
        /*0000*/ 	.word	0x00000000
	.align		4
        /*0004*/ 	.word	0xffffffff
	.align		4
        /*0008*/ 	.word	0x00000000
	.align		4
        /*000c*/ 	.word	0xfffffffe
	.align		4
        /*0010*/ 	.word	0x00000000
	.align		4
        /*0014*/ 	.word	0xfffffffd
	.align		4
        /*0018*/ 	.word	0x00000000
	.align		4
        /*001c*/ 	.word	0xfffffffc


//--------------------- .nv.constant4             --------------------------
	.section	.nv.constant4,"a",@progbits
	.align	8
	.align		8
.nv.constant4:
        /*0000*/ 	.dword	_$_str


//--------------------- .text.triton_poi_fused__native_batch_norm_legit_no_training_native_batch_norm_backward_5 --------------------------
	.section	.text.triton_poi_fused__native_batch_norm_legit_no_training_native_batch_norm_backward_5,"ax",@progbits
	.align	128
        .global         triton_poi_fused__native_batch_norm_legit_no_training_native_batch_norm_backward_5
        .type           triton_poi_fused__native_batch_norm_legit_no_training_native_batch_norm_backward_5,@function
        .size           triton_poi_fused__native_batch_norm_legit_no_training_native_batch_norm_backward_5,(.L_x_1 - triton_poi_fused__native_batch_norm_legit_no_training_native_batch_norm_backward_5)
        .other          triton_poi_fused__native_batch_norm_legit_no_training_native_batch_norm_backward_5,@"STO_CUDA_ENTRY STV_DEFAULT"
triton_poi_fused__native_batch_norm_legit_no_training_native_batch_norm_backward_5:
.text.triton_poi_fused__native_batch_norm_legit_no_training_native_batch_norm_backward_5:
[----:B------:R-:W0:Y:S02]  /*0000*/  LDC R1, c[0x0][0x28] ;  /* 0x00000a00ff017b82 */ /* 0x000e240000000800 */
[----:B------:R-:W1:Y:S01]  /*0010*/  S2R R10, SR_TID.X ;  /* 0x00000000000a7919 */ /* 0x000e620000002100 */
[----:B------:R-:W2:Y:S01]  /*0020*/  LDC.64 R2, c[0x0][0x210] ;  /* 0x00008400ff027b82 */ /* 0x000ea20000000a00 */
[----:B------:R-:W-:Y:S01]  /*0030*/  ULDC.64 UR4, c[0x0][0x208] ;  /* 0x0000820000047ab9 */ /* 0x000fe20000000a00 */
[----:B------:R-:W3:Y:S06]  /*0040*/  S2R R9, SR_CTAID.X ;  /* 0x0000000000097919 */ /* 0x000eec0000002500 */
[----:B------:R-:W4:Y:S01]  /*0050*/  LDC.64 R4, c[0x0][0x218] ;  /* 0x00008600ff047b82 */ /* 0x000f220000000a00 */
[----:B------:R-:W-:-:S07]  /*0060*/  MOV R8, RZ ;  /* 0x000000ff00087202 */ /* 0x000fce0000000f00 */
[----:B------:R-:W5:Y:S01]  /*0070*/  LDC.64 R6, c[0x0][0x220] ;  /* 0x00008800ff067b82 */ /* 0x000f620000000a00 */
[----:B-1----:R-:W-:-:S04]  /*0080*/  LOP3.LUT R0, R10, 0x1, RZ, 0xc0, !PT ;  /* 0x000000010a007812 */ /* 0x002fc800078ec0ff */
[----:B---3--:R-:W-:Y:S01]  /*0090*/  LEA R9, R9, R0, 0x1 ;  /* 0x0000000009097211 */ /* 0x008fe200078e08ff */
[----:B------:R-:W-:-:S03]  /*00a0*/  HFMA2.MMA R0, -RZ, RZ, 0, 0 ;  /* 0x00000000ff007435 */ /* 0x000fc600000001ff */
[C---:B------:R-:W-:Y:S01]  /*00b0*/  ISETP.GE.AND P0, PT, R9.reuse, 0x2, PT ;  /* 0x000000020900780c */ /* 0x040fe20003f06270 */
[----:B--2---:R-:W-:-:S12]  /*00c0*/  IMAD.WIDE R2, R9, 0x4, R2 ;  /* 0x0000000409027825 */ /* 0x004fd800078e0202 */
[----:B------:R-:W2:Y:S01]  /*00d0*/  @!P0 LDG.E R0, desc[UR4][R2.64] ;  /* 0x0000000402008981 */ /* 0x000ea2000c1e1900 */
[----:B----4-:R-:W-:-:S05]  /*00e0*/  IMAD.WIDE R4, R9, 0x4, R4 ;  /* 0x0000000409047825 */ /* 0x010fca00078e0204 */
[----:B------:R-:W3:Y:S01]  /*00f0*/  @!P0 LDG.E R8, desc[UR4][R4.64] ;  /* 0x0000000404088981 */ /* 0x000ee2000c1e1900 */
[----:B------:R-:W-:Y:S01]  /*0100*/  LOP3.LUT P0, RZ, R10, 0x1e, RZ, 0xc0, !PT ;  /* 0x0000001e0aff7812 */ /* 0x000fe2000780c0ff */
[----:B-----5:R-:W-:-:S03]  /*0110*/  IMAD.WIDE R6, R9, 0x4, R6 ;  /* 0x0000000409067825 */ /* 0x020fc600078e0206 */
[----:B------:R-:W-:Y:S01]  /*0120*/  ISETP.LT.AND P0, PT, R9, 0x2, !P0 ;  /* 0x000000020900780c */ /* 0x000fe20004701270 */
[----:B--2---:R-:W-:-:S04]  /*0130*/  FADD R0, R0, 9.9999997473787516356e-06 ;  /* 0x3727c5ac00007421 */ /* 0x004fc80000000000 */
[----:B------:R-:W3:Y:S02]  /*0140*/  MUFU.RSQ R11, R0 ;  /* 0x00000000000b7308 */ /* 0x000ee40000001400 */
[----:B---3--:R-:W-:-:S06]  /*0150*/  FMUL R11, R11, R8 ;  /* 0x000000080b0b7220 */ /* 0x008fcc0000400000 */
[----:B------:R-:W-:Y:S05]  /*0160*/  @!P0 EXIT ;  /* 0x000000000000894d */ /* 0x000fea0003800000 */
[----:B------:R-:W-:Y:S01]  /*0170*/  STG.E desc[UR4][R6.64], R11 ;  /* 0x0000000b06007986 */ /* 0x000fe2000c101904 */
[----:B------:R-:W-:Y:S05]  /*0180*/  EXIT ;  /* 0x000000000000794d */ /* 0x000fea0003800000 */
.L_x_0:
[----:B------:R-:W-:-:S00]  /*0190*/  BRA `(.L_x_0) ;  /* 0xfffffffc00fc7947 */ /* 0x000fc0000383ffff */
[----:B------:R-:W-:-:S00]  /*01a0*/  NOP ;  /* 0x0000000000007918 */ /* 0x000fc00000000000 */
        /* <DEDUP_REMOVED lines=13> */
.L_x_1:


//--------------------- .nv.global.init           --------------------------
	.section	.nv.global.init,"aw",@progbits
.nv.global.init:
	.type		_$_str,@object
	.size		_$_str,(.L_0 - _$_str)
_$_str:
        /*0000*/ 	.byte	0x5f, 0x5f, 0x43, 0x55, 0x44, 0x41, 0x5f, 0x46, 0x54, 0x5a, 0x00
.L_0:


//--------------------- .nv.constant0.triton_poi_fused__native_batch_norm_legit_no_training_native_batch_norm_backward_5 --------------------------
	.section	.nv.constant0.triton_poi_fused__native_batch_norm_legit_no_training_native_batch_norm_backward_5,"a",@progbits
	.sectionflags	@""
	.align	4
.nv.constant0.triton_poi_fused__native_batch_norm_legit_no_training_native_batch_norm_backward_5:
	.zero		556
